	.headerflags	@"EF_CUDA_TEXMODE_UNIFIED EF_CUDA_64BIT_ADDRESS EF_CUDA_ACCELERATORS EF_CUDA_SM90 EF_CUDA_VIRTUAL_SM(EF_CUDA_SM90)"
	.elftype	@"ET_EXEC"


//--------------------- .nv.info                  --------------------------
	.section	.nv.info,"",@"SHT_CUDA_INFO"
	.align	4


	//----- nvinfo : EIATTR_REGCOUNT
	.align		4
        /*0000*/ 	.byte	0x04, 0x2f
        /*0002*/ 	.short	(.L_3 - .L_2)
	.align		4
.L_2:
        /*0004*/ 	.word	index@(triton_poi_fused__native_batch_norm_legit_no_training_add_11)
        /*0008*/ 	.word	0x0000001a


	//----- nvinfo : EIATTR_MIN_STACK_SIZE
	.align		4
.L_3:
        /*000c*/ 	.byte	0x04, 0x12
        /*000e*/ 	.short	(.L_5 - .L_4)
	.align		4
.L_4:
        /*0010*/ 	.word	index@(triton_poi_fused__native_batch_norm_legit_no_training_add_11)
        /*0014*/ 	.word	0x00000000


	//----- nvinfo : EIATTR_FRAME_SIZE
	.align		4
.L_5:
        /*0018*/ 	.byte	0x04, 0x11
        /*001a*/ 	.short	(.L_7 - .L_6)
	.align		4
.L_6:
        /*001c*/ 	.word	index@(triton_poi_fused__native_batch_norm_legit_no_training_add_11)
        /*0020*/ 	.word	0x00000000


	//----- nvinfo : EIATTR_MIN_STACK_SIZE
	.align		4
.L_7:
        /*0024*/ 	.byte	0x04, 0x12
        /*0026*/ 	.short	(.L_9 - .L_8)
	.align		4
.L_8:
        /*0028*/ 	.word	index@(triton_poi_fused__native_batch_norm_legit_no_training_add_11)
        /*002c*/ 	.word	0x00000000
.L_9:


//--------------------- .nv.info.triton_poi_fused__native_batch_norm_legit_no_training_add_11 --------------------------
	.section	.nv.info.triton_poi_fused__native_batch_norm_legit_no_training_add_11,"",@"SHT_CUDA_INFO"
	.sectionflags	@""
	.align	4


	//----- nvinfo : EIATTR_CUDA_API_VERSION
	.align		4
        /*0000*/ 	.byte	0x04, 0x37
        /*0002*/ 	.short	(.L_11 - .L_10)
.L_10:
        /*0004*/ 	.word	0x0000007c


	//----- nvinfo : EIATTR_KPARAM_INFO
	.align		4
.L_11:
        /*0008*/ 	.byte	0x04, 0x17
        /*000a*/ 	.short	(.L_13 - .L_12)
.L_12:
        /*000c*/ 	.word	0x00000000
        /*0010*/ 	.short	0x0007
        /*0012*/ 	.short	0x0038
        /*0014*/ 	.byte	0x00, 0xf0, 0x11, 0x00


	//----- nvinfo : EIATTR_KPARAM_INFO
	.align		4
.L_13:
        /*0018*/ 	.byte	0x04, 0x17
        /*001a*/ 	.short	(.L_15 - .L_14)
.L_14:
        /*001c*/ 	.word	0x00000000
        /*0020*/ 	.short	0x0006
        /*0022*/ 	.short	0x0030
        /*0024*/ 	.byte	0x00, 0xf4, 0x21, 0x00


	//----- nvinfo : EIATTR_KPARAM_INFO
	.align		4
.L_15:
        /*0028*/ 	.byte	0x04, 0x17
        /*002a*/ 	.short	(.L_17 - .L_16)
.L_16:
        /*002c*/ 	.word	0x00000000
        /*0030*/ 	.short	0x0005
        /*0032*/ 	.short	0x0028
        /*0034*/ 	.byte	0x00, 0xf4, 0x21, 0x00


	//----- nvinfo : EIATTR_KPARAM_INFO
	.align		4
.L_17:
        /*0038*/ 	.byte	0x04, 0x17
        /*003a*/ 	.short	(.L_19 - .L_18)
.L_18:
        /*003c*/ 	.word	0x00000000
        /*0040*/ 	.short	0x0004
        /*0042*/ 	.short	0x0020
        /*0044*/ 	.byte	0x00, 0xf4, 0x21, 0x00


	//----- nvinfo : EIATTR_KPARAM_INFO
	.align		4
.L_19:
        /*0048*/ 	.byte	0x04, 0x17
        /*004a*/ 	.short	(.L_21 - .L_20)
.L_20:
        /*004c*/ 	.word	0x00000000
        /*0050*/ 	.short	0x0003
        /*0052*/ 	.short	0x0018
        /*0054*/ 	.byte	0x00, 0xf4, 0x21, 0x00


	//----- nvinfo : EIATTR_KPARAM_INFO
	.align		4
.L_21:
        /*0058*/ 	.byte	0x04, 0x17
        /*005a*/ 	.short	(.L_23 - .L_22)
.L_22:
        /*005c*/ 	.word	0x00000000
        /*0060*/ 	.short	0x0002
        /*0062*/ 	.short	0x0010
        /*0064*/ 	.byte	0x00, 0xf4, 0x21, 0x00


	//----- nvinfo : EIATTR_KPARAM_INFO
	.align		4
.L_23:
        /*0068*/ 	.byte	0x04, 0x17
        /*006a*/ 	.short	(.L_25 - .L_24)
.L_24:
        /*006c*/ 	.word	0x00000000
        /*0070*/ 	.short	0x0001
        /*0072*/ 	.short	0x0008
        /*0074*/ 	.byte	0x00, 0xf4, 0x21, 0x00


	//----- nvinfo : EIATTR_KPARAM_INFO
	.align		4
.L_25:
        /*0078*/ 	.byte	0x04, 0x17
        /*007a*/ 	.short	(.L_27 - .L_26)
.L_26:
        /*007c*/ 	.word	0x00000000
        /*0080*/ 	.short	0x0000
        /*0082*/ 	.short	0x0000
        /*0084*/ 	.byte	0x00, 0xf4, 0x21, 0x00


	//----- nvinfo : EIATTR_SPARSE_MMA_MASK
	.align		4
.L_27:
        /*0088*/ 	.byte	0x03, 0x50
        /*008a*/ 	.short	0x0000


	//----- nvinfo : EIATTR_MAXREG_COUNT
	.align		4
        /*008c*/ 	.byte	0x03, 0x1b
        /*008e*/ 	.short	0x00ff


	//----- nvinfo : EIATTR_EXIT_INSTR_OFFSETS
	.align		4
        /*0090*/ 	.byte	0x04, 0x1c
        /*0092*/ 	.short	(.L_29 - .L_28)


	//   ....[0]....
.L_28:
        /*0094*/ 	.word	0x00000430


	//   ....[1]....
        /*0098*/ 	.word	0x00000450


	//----- nvinfo : EIATTR_REQNTID
	.align		4
.L_29:
        /*009c*/ 	.byte	0x04, 0x10
        /*009e*/ 	.short	(.L_31 - .L_30)
.L_30:
        /*00a0*/ 	.word	0x00000080
        /*00a4*/ 	.word	0x00000001
        /*00a8*/ 	.word	0x00000001


	//----- nvinfo : EIATTR_CBANK_PARAM_SIZE
	.align		4
.L_31:
        /*00ac*/ 	.byte	0x03, 0x19
        /*00ae*/ 	.short	0x003c


	//----- nvinfo : EIATTR_PARAM_CBANK
	.align		4
        /*00b0*/ 	.byte	0x04, 0x0a
        /*00b2*/ 	.short	(.L_33 - .L_32)
	.align		4
.L_32:
        /*00b4*/ 	.word	index@(.nv.constant0.triton_poi_fused__native_batch_norm_legit_no_training_add_11)
        /*00b8*/ 	.short	0x0210
        /*00ba*/ 	.short	0x003c


	//----- nvinfo : EIATTR_SW_WAR
	.align		4
.L_33:
        /*00bc*/ 	.byte	0x04, 0x36
        /*00be*/ 	.short	(.L_35 - .L_34)
.L_34:
        /*00c0*/ 	.word	0x00000008
.L_35:


//--------------------- .nv.callgraph             --------------------------
	.section	.nv.callgraph,"",@"SHT_CUDA_CALLGRAPH"
	.align	4
	.sectionentsize	8
	.align		4
        /*0000*/ 	.word	0x00000000
	.align		4
        /*0004*/ 	.word	0xffffffff
	.align		4
        /*0008*/ 	.word	0x00000000
	.align		4
        /*000c*/ 	.word	0xfffffffe
	.align		4
        /*0010*/ 	.word	0x00000000
	.align		4
        /*0014*/ 	.word	0xfffffffd
	.align		4
        /*0018*/ 	.word	0x00000000
	.align		4
        /*001c*/ 	.word	0xfffffffc


//--------------------- .nv.constant4             --------------------------
	.section	.nv.constant4,"a",@progbits
	.align	8
	.align		8
.nv.constant4:
        /*0000*/ 	.dword	_$_str
	.align		8
        /*0008*/ 	.dword	_$_str_$_2


//--------------------- .text.triton_poi_fused__native_batch_norm_legit_no_training_add_11 --------------------------
	.section	.text.triton_poi_fused__native_batch_norm_legit_no_training_add_11,"ax",@progbits
	.align	128
        .global         triton_poi_fused__native_batch_norm_legit_no_training_add_11
        .type           triton_poi_fused__native_batch_norm_legit_no_training_add_11,@function
        .size           triton_poi_fused__native_batch_norm_legit_no_training_add_11,(.L_x_1 - triton_poi_fused__native_batch_norm_legit_no_training_add_11)
        .other          triton_poi_fused__native_batch_norm_legit_no_training_add_11,@"STO_CUDA_ENTRY STV_DEFAULT"
triton_poi_fused__native_batch_norm_legit_no_training_add_11:
.text.triton_poi_fused__native_batch_norm_legit_no_training_add_11:
[----:B------:R-:W0:Y:S01]  /*0000*/  LDC R1, c[0x0][0x28] ;  /* 0x00000a00ff017b82 */ /* 0x000e220000000800 */
[----:B------:R-:W1:Y:S07]  /*0010*/  S2R R0, SR_TID.X ;  /* 0x0000000000007919 */ /* 0x000e6e0000002100 */
[----:B------:R-:W2:Y:S01]  /*0020*/  LDC.64 R12, c[0x0][0x228] ;  /* 0x00008a00ff0c7b82 */ /* 0x000ea20000000a00 */
[----:B------:R-:W-:Y:S01]  /*0030*/  CS2R R4, SRZ ;  /* 0x0000000000047805 */ /* 0x000fe2000001ff00 */
[----:B------:R-:W-:Y:S01]  /*0040*/  ULDC.64 UR4, c[0x0][0x208] ;  /* 0x0000820000047ab9 */ /* 0x000fe20000000a00 */
[----:B------:R-:W3:Y:S05]  /*0050*/  S2R R3, SR_CTAID.X ;  /* 0x0000000000037919 */ /* 0x000eea0000002500 */
[----:B------:R-:W4:Y:S08]  /*0060*/  LDC.64 R16, c[0x0][0x218] ;  /* 0x00008600ff107b82 */ /* 0x000f300000000a00 */
[----:B------:R-:W5:Y:S08]  /*0070*/  LDC.64 R18, c[0x0][0x220] ;  /* 0x00008800ff127b82 */ /* 0x000f700000000a00 */
[----:B------:R-:W5:Y:S01]  /*0080*/  LDC.64 R20, c[0x0][0x230] ;  /* 0x00008c00ff147b82 */ /* 0x000f620000000a00 */
[----:B-1----:R-:W-:-:S07]  /*0090*/  SHF.L.U32 R0, R0, 0x1, RZ ;  /* 0x0000000100007819 */ /* 0x002fce00000006ff */
[----:B------:R-:W1:Y:S01]  /*00a0*/  LDC.64 R22, c[0x0][0x238] ;  /* 0x00008e00ff167b82 */ /* 0x000e620000000a00 */
[----:B------:R-:W-:-:S04]  /*00b0*/  LOP3.LUT R0, R0, 0xfe, RZ, 0xc0, !PT ;  /* 0x000000fe00007812 */ /* 0x000fc800078ec0ff */
[----:B---3--:R-:W-:-:S03]  /*00c0*/  LEA R0, R3, R0, 0x8 ;  /* 0x0000000003007211 */ /* 0x008fc600078e40ff */
[----:B------:R-:W3:Y:S01]  /*00d0*/  LDC.64 R8, c[0x0][0x210] ;  /* 0x00008400ff087b82 */ /* 0x000ee20000000a00 */
[C---:B------:R-:W-:Y:S01]  /*00e0*/  ISETP.GE.AND P4, PT, R0.reuse, 0x300, PT ;  /* 0x000003000000780c */ /* 0x040fe20003f86270 */
[----:B------:R-:W-:-:S05]  /*00f0*/  IMAD.HI R2, R0, 0x2aaaaaab, RZ ;  /* 0x2aaaaaab00027827 */ /* 0x000fca00078e02ff */
[----:B------:R-:W-:-:S04]  /*0100*/  SHF.R.U32.HI R3, RZ, 0x1f, R2 ;  /* 0x0000001fff037819 */ /* 0x000fc80000011602 */
[----:B------:R-:W-:-:S05]  /*0110*/  LEA.HI R3, R2, R3, RZ, 0x1b ;  /* 0x0000000302037211 */ /* 0x000fca00078fd8ff */
[----:B------:R-:W-:-:S04]  /*0120*/  IMAD R10, R3, -0xc0, R0 ;  /* 0xffffff40030a7824 */ /* 0x000fc800078e0200 */
[----:B--2---:R-:W-:-:S05]  /*0130*/  IMAD.WIDE R12, R10, 0x4, R12 ;  /* 0x000000040a0c7825 */ /* 0x004fca00078e020c */
[----:B------:R2:W3:Y:S01]  /*0140*/  @!P4 LDG.E.EL.64 R4, desc[UR4][R12.64] ;  /* 0x000000040c04c981 */ /* 0x0004e2000c2e1b00 */
[----:B------:R-:W-:Y:S02]  /*0150*/  CS2R R2, SRZ ;  /* 0x0000000000027805 */ /* 0x000fe4000001ff00 */
[----:B------:R-:W-:Y:S01]  /*0160*/  CS2R R6, SRZ ;  /* 0x0000000000067805 */ /* 0x000fe2000001ff00 */
[----:B----4-:R-:W-:-:S04]  /*0170*/  IMAD.WIDE R16, R0, 0x4, R16 ;  /* 0x0000000400107825 */ /* 0x010fc800078e0210 */
[C---:B-----5:R-:W-:Y:S01]  /*0180*/  IMAD.WIDE R18, R10.reuse, 0x4, R18 ;  /* 0x000000040a127825 */ /* 0x060fe200078e0212 */
[----:B------:R-:W4:Y:S01]  /*0190*/  @!P4 LDG.E.64 R2, desc[UR4][R16.64] ;  /* 0x000000041002c981 */ /* 0x000f22000c1e1b00 */
[----:B--2---:R-:W-:Y:S02]  /*01a0*/  CS2R R12, SRZ ;  /* 0x00000000000c7805 */ /* 0x004fe4000001ff00 */
[C---:B0-----:R-:W-:Y:S01]  /*01b0*/  IMAD.WIDE R20, R10.reuse, 0x4, R20 ;  /* 0x000000040a147825 */ /* 0x041fe200078e0214 */
[----:B------:R-:W4:Y:S03]  /*01c0*/  @!P4 LDG.E.EL.64 R6, desc[UR4][R18.64] ;  /* 0x000000041206c981 */ /* 0x000f26000c2e1b00 */
[----:B-1----:R-:W-:Y:S01]  /*01d0*/  IMAD.WIDE R22, R10, 0x4, R22 ;  /* 0x000000040a167825 */ /* 0x002fe200078e0216 */
[----:B------:R-:W-:Y:S02]  /*01e0*/  CS2R R10, SRZ ;  /* 0x00000000000a7805 */ /* 0x000fe4000001ff00 */
[----:B------:R-:W-:Y:S01]  /*01f0*/  CS2R R14, SRZ ;  /* 0x00000000000e7805 */ /* 0x000fe2000001ff00 */
[----:B------:R-:W2:Y:S01]  /*0200*/  @!P4 LDG.E.EL.64 R12, desc[UR4][R20.64] ;  /* 0x00000004140cc981 */ /* 0x000ea2000c2e1b00 */
[----:B---3--:R-:W-:-:S03]  /*0210*/  IMAD.WIDE R8, R0, 0x4, R8 ;  /* 0x0000000400087825 */ /* 0x008fc600078e0208 */
[----:B------:R-:W2:Y:S04]  /*0220*/  @!P4 LDG.E.EL.64 R10, desc[UR4][R22.64] ;  /* 0x00000004160ac981 */ /* 0x000ea8000c2e1b00 */
[----:B------:R0:W3:Y:S02]  /*0230*/  @!P4 LDG.E.64 R14, desc[UR4][R8.64] ;  /* 0x00000004080ec981 */ /* 0x0000e4000c1e1b00 */
[----:B0-----:R-:W-:Y:S01]  /*0240*/  HFMA2.MMA R8, -RZ, RZ, 1.625, 0 ;  /* 0x3e800000ff087435 */ /* 0x001fe200000001ff */
[----:B------:R-:W-:Y:S01]  /*0250*/  FADD R4, R4, 9.9999997473787516356e-06 ;  /* 0x3727c5ac04047421 */ /* 0x000fe20000000000 */
[----:B------:R-:W-:-:S03]  /*0260*/  FADD R5, R5, 9.9999997473787516356e-06 ;  /* 0x3727c5ac05057421 */ /* 0x000fc60000000000 */
[----:B------:R-:W0:Y:S08]  /*0270*/  MUFU.SQRT R16, R4 ;  /* 0x0000000400107308 */ /* 0x000e300000002000 */
[----:B------:R1:W5:Y:S01]  /*0280*/  MUFU.SQRT R17, R5 ;  /* 0x0000000500117308 */ /* 0x0003620000002000 */
[----:B----4-:R-:W-:Y:S01]  /*0290*/  FADD R3, -R7, R3 ;  /* 0x0000000307037221 */ /* 0x010fe20000000100 */
[----:B------:R-:W-:Y:S01]  /*02a0*/  FADD R2, -R6, R2 ;  /* 0x0000000206027221 */ /* 0x000fe20000000100 */
[----:B0-----:R-:W-:-:S02]  /*02b0*/  FSETP.GT.AND P0, PT, R16, 8.50705917302346158658e+37, PT ;  /* 0x7e8000001000780b */ /* 0x001fc40003f04000 */
[----:B------:R-:W-:Y:S01]  /*02c0*/  FSETP.GEU.AND P2, PT, R16, 1.175494350822287508e-38, PT ;  /* 0x008000001000780b */ /* 0x000fe20003f4e000 */
[----:B-1----:R-:W0:Y:S01]  /*02d0*/  LDC.64 R4, c[0x0][0x240] ;  /* 0x00009000ff047b82 */ /* 0x002e220000000a00 */
[C---:B------:R-:W-:Y:S02]  /*02e0*/  FSEL R9, R8.reuse, 1, P0 ;  /* 0x3f80000008097808 */ /* 0x040fe40000000000 */
[C---:B-----5:R-:W-:Y:S02]  /*02f0*/  FSETP.GT.AND P1, PT, R17.reuse, 8.50705917302346158658e+37, PT ;  /* 0x7e8000001100780b */ /* 0x060fe40003f24000 */
[----:B------:R-:W-:Y:S02]  /*0300*/  FSETP.GEU.AND P3, PT, R17, 1.175494350822287508e-38, PT ;  /* 0x008000001100780b */ /* 0x000fe40003f6e000 */
[----:B------:R-:W-:-:S03]  /*0310*/  FSEL R8, R8, 1, P1 ;  /* 0x3f80000008087808 */ /* 0x000fc60000800000 */
[----:B------:R-:W-:Y:S02]  /*0320*/  @P0 FMUL R16, R16, 0.25 ;  /* 0x3e80000010100820 */ /* 0x000fe40000400000 */
[----:B------:R-:W-:Y:S02]  /*0330*/  @!P2 FMUL R9, R9, 16777216 ;  /* 0x4b8000000909a820 */ /* 0x000fe40000400000 */
[----:B------:R-:W-:Y:S02]  /*0340*/  @!P2 FMUL R16, R16, 16777216 ;  /* 0x4b8000001010a820 */ /* 0x000fe40000400000 */
[----:B------:R-:W-:-:S04]  /*0350*/  @P1 FMUL R17, R17, 0.25 ;  /* 0x3e80000011111820 */ /* 0x000fc80000400000 */
[----:B------:R-:W1:Y:S01]  /*0360*/  MUFU.RCP R16, R16 ;  /* 0x0000001000107308 */ /* 0x000e620000001000 */
[----:B------:R-:W-:Y:S01]  /*0370*/  @!P3 FMUL R8, R8, 16777216 ;  /* 0x4b8000000808b820 */ /* 0x000fe20000400000 */
[----:B------:R-:W-:Y:S01]  /*0380*/  @!P3 FMUL R17, R17, 16777216 ;  /* 0x4b8000001111b820 */ /* 0x000fe20000400000 */
[----:B0-----:R-:W-:-:S05]  /*0390*/  IMAD.WIDE R4, R0, 0x4, R4 ;  /* 0x0000000400047825 */ /* 0x001fca00078e0204 */
[----:B------:R-:W0:Y:S01]  /*03a0*/  MUFU.RCP R17, R17 ;  /* 0x0000001100117308 */ /* 0x000e220000001000 */
[----:B-1----:R-:W-:-:S04]  /*03b0*/  FMUL R9, R16, R9 ;  /* 0x0000000910097220 */ /* 0x002fc80000400000 */
[----:B------:R-:W-:Y:S01]  /*03c0*/  FMUL R9, R2, R9 ;  /* 0x0000000902097220 */ /* 0x000fe20000400000 */
[----:B0-----:R-:W-:-:S03]  /*03d0*/  FMUL R8, R17, R8 ;  /* 0x0000000811087220 */ /* 0x001fc60000400000 */
[----:B--2---:R-:W-:Y:S01]  /*03e0*/  FFMA R9, R9, R12, R10 ;  /* 0x0000000c09097223 */ /* 0x004fe2000000000a */
[----:B------:R-:W-:-:S03]  /*03f0*/  FMUL R8, R3, R8 ;  /* 0x0000000803087220 */ /* 0x000fc60000400000 */
[----:B---3--:R-:W-:Y:S01]  /*0400*/  FADD R14, R9, R14 ;  /* 0x0000000e090e7221 */ /* 0x008fe20000000000 */
[----:B------:R-:W-:-:S04]  /*0410*/  FFMA R8, R8, R13, R11 ;  /* 0x0000000d08087223 */ /* 0x000fc8000000000b */
[----:B------:R-:W-:Y:S01]  /*0420*/  FADD R15, R8, R15 ;  /* 0x0000000f080f7221 */ /* 0x000fe20000000000 */
[----:B------:R-:W-:Y:S06]  /*0430*/  @P4 EXIT ;  /* 0x000000000000494d */ /* 0x000fec0003800000 */
[----:B------:R-:W-:Y:S01]  /*0440*/  STG.E.64 desc[UR4][R4.64], R14 ;  /* 0x0000000e04007986 */ /* 0x000fe2000c101b04 */
[----:B------:R-:W-:Y:S05]  /*0450*/  EXIT ;  /* 0x000000000000794d */ /* 0x000fea0003800000 */
.L_x_0:
[----:B------:R-:W-:-:S00]  /*0460*/  BRA `(.L_x_0) ;  /* 0xfffffffc00fc7947 */ /* 0x000fc0000383ffff */
[----:B------:R-:W-:-:S00]  /*0470*/  NOP ;  /* 0x0000000000007918 */ /* 0x000fc00000000000 */
        /* <DEDUP_REMOVED lines=8> */
.L_x_1:


//--------------------- .nv.global.init           --------------------------
	.section	.nv.global.init,"aw",@progbits
.nv.global.init:
	.type		_$_str,@object
	.size		_$_str,(_$_str_$_2 - _$_str)
_$_str:
        /*0000*/ 	.byte	0x5f, 0x5f, 0x43, 0x55, 0x44, 0x41, 0x5f, 0x46, 0x54, 0x5a, 0x00
	.type		_$_str_$_2,@object
	.size		_$_str_$_2,(.L_1 - _$_str_$_2)
_$_str_$_2:
        /*000b*/ 	.byte	0x5f, 0x5f, 0x43, 0x55, 0x44, 0x41, 0x5f, 0x50, 0x52, 0x45, 0x43, 0x5f, 0x53, 0x51, 0x52, 0x54
        /*001b*/ 	.byte	0x00
.L_1:


//--------------------- .nv.constant0.triton_poi_fused__native_batch_norm_legit_no_training_add_11 --------------------------
	.section	.nv.constant0.triton_poi_fused__native_batch_norm_legit_no_training_add_11,"a",@progbits
	.sectionflags	@""
	.align	4
.nv.constant0.triton_poi_fused__native_batch_norm_legit_no_training_add_11:
	.zero		588
